	.headerflags	@"EF_CUDA_TEXMODE_UNIFIED EF_CUDA_64BIT_ADDRESS EF_CUDA_ACCELERATORS EF_CUDA_SM90 EF_CUDA_VIRTUAL_SM(EF_CUDA_SM90)"
	.elftype	@"ET_EXEC"


//--------------------- .nv.info                  --------------------------
	.section	.nv.info,"",@"SHT_CUDA_INFO"
	.align	4


	//----- nvinfo : EIATTR_REGCOUNT
	.align		4
        /*0000*/ 	.byte	0x04, 0x2f
        /*0002*/ 	.short	(.L_3 - .L_2)
	.align		4
.L_2:
        /*0004*/ 	.word	index@(triton_poi_fused__native_batch_norm_legit_no_training__prelu_kernel_cat_23)
        /*0008*/ 	.word	0x0000001a


	//----- nvinfo : EIATTR_MIN_STACK_SIZE
	.align		4
.L_3:
        /*000c*/ 	.byte	0x04, 0x12
        /*000e*/ 	.short	(.L_5 - .L_4)
	.align		4
.L_4:
        /*0010*/ 	.word	index@(triton_poi_fused__native_batch_norm_legit_no_training__prelu_kernel_cat_23)
        /*0014*/ 	.word	0x00000000


	//----- nvinfo : EIATTR_FRAME_SIZE
	.align		4
.L_5:
        /*0018*/ 	.byte	0x04, 0x11
        /*001a*/ 	.short	(.L_7 - .L_6)
	.align		4
.L_6:
        /*001c*/ 	.word	index@(triton_poi_fused__native_batch_norm_legit_no_training__prelu_kernel_cat_23)
        /*0020*/ 	.word	0x00000000


	//----- nvinfo : EIATTR_MIN_STACK_SIZE
	.align		4
.L_7:
        /*0024*/ 	.byte	0x04, 0x12
        /*0026*/ 	.short	(.L_9 - .L_8)
	.align		4
.L_8:
        /*0028*/ 	.word	index@(triton_poi_fused__native_batch_norm_legit_no_training__prelu_kernel_cat_23)
        /*002c*/ 	.word	0x00000000
.L_9:


//--------------------- .nv.info.triton_poi_fused__native_batch_norm_legit_no_training__prelu_kernel_cat_23 --------------------------
	.section	.nv.info.triton_poi_fused__native_batch_norm_legit_no_training__prelu_kernel_cat_23,"",@"SHT_CUDA_INFO"
	.sectionflags	@""
	.align	4


	//----- nvinfo : EIATTR_CUDA_API_VERSION
	.align		4
        /*0000*/ 	.byte	0x04, 0x37
        /*0002*/ 	.short	(.L_11 - .L_10)
.L_10:
        /*0004*/ 	.word	0x0000007c


	//----- nvinfo : EIATTR_KPARAM_INFO
	.align		4
.L_11:
        /*0008*/ 	.byte	0x04, 0x17
        /*000a*/ 	.short	(.L_13 - .L_12)
.L_12:
        /*000c*/ 	.word	0x00000000
        /*0010*/ 	.short	0x0009
        /*0012*/ 	.short	0x0048
        /*0014*/ 	.byte	0x00, 0xf0, 0x11, 0x00


	//----- nvinfo : EIATTR_KPARAM_INFO
	.align		4
.L_13:
        /*0018*/ 	.byte	0x04, 0x17
        /*001a*/ 	.short	(.L_15 - .L_14)
.L_14:
        /*001c*/ 	.word	0x00000000
        /*0020*/ 	.short	0x0008
        /*0022*/ 	.short	0x0040
        /*0024*/ 	.byte	0x00, 0xf4, 0x21, 0x00


	//----- nvinfo : EIATTR_KPARAM_INFO
	.align		4
.L_15:
        /*0028*/ 	.byte	0x04, 0x17
        /*002a*/ 	.short	(.L_17 - .L_16)
.L_16:
        /*002c*/ 	.word	0x00000000
        /*0030*/ 	.short	0x0007
        /*0032*/ 	.short	0x0038
        /*0034*/ 	.byte	0x00, 0xf4, 0x21, 0x00


	//----- nvinfo : EIATTR_KPARAM_INFO
	.align		4
.L_17:
        /*0038*/ 	.byte	0x04, 0x17
        /*003a*/ 	.short	(.L_19 - .L_18)
.L_18:
        /*003c*/ 	.word	0x00000000
        /*0040*/ 	.short	0x0006
        /*0042*/ 	.short	0x0030
        /*0044*/ 	.byte	0x00, 0xf4, 0x21, 0x00


	//----- nvinfo : EIATTR_KPARAM_INFO
	.align		4
.L_19:
        /*0048*/ 	.byte	0x04, 0x17
        /*004a*/ 	.short	(.L_21 - .L_20)
.L_20:
        /*004c*/ 	.word	0x00000000
        /*0050*/ 	.short	0x0005
        /*0052*/ 	.short	0x0028
        /*0054*/ 	.byte	0x00, 0xf4, 0x21, 0x00


	//----- nvinfo : EIATTR_KPARAM_INFO
	.align		4
.L_21:
        /*0058*/ 	.byte	0x04, 0x17
        /*005a*/ 	.short	(.L_23 - .L_22)
.L_22:
        /*005c*/ 	.word	0x00000000
        /*0060*/ 	.short	0x0004
        /*0062*/ 	.short	0x0020
        /*0064*/ 	.byte	0x00, 0xf4, 0x21, 0x00


	//----- nvinfo : EIATTR_KPARAM_INFO
	.align		4
.L_23:
        /*0068*/ 	.byte	0x04, 0x17
        /*006a*/ 	.short	(.L_25 - .L_24)
.L_24:
        /*006c*/ 	.word	0x00000000
        /*0070*/ 	.short	0x0003
        /*0072*/ 	.short	0x0018
        /*0074*/ 	.byte	0x00, 0xf4, 0x21, 0x00


	//----- nvinfo : EIATTR_KPARAM_INFO
	.align		4
.L_25:
        /*0078*/ 	.byte	0x04, 0x17
        /*007a*/ 	.short	(.L_27 - .L_26)
.L_26:
        /*007c*/ 	.word	0x00000000
        /*0080*/ 	.short	0x0002
        /*0082*/ 	.short	0x0010
        /*0084*/ 	.byte	0x00, 0xf4, 0x21, 0x00


	//----- nvinfo : EIATTR_KPARAM_INFO
	.align		4
.L_27:
        /*0088*/ 	.byte	0x04, 0x17
        /*008a*/ 	.short	(.L_29 - .L_28)
.L_28:
        /*008c*/ 	.word	0x00000000
        /*0090*/ 	.short	0x0001
        /*0092*/ 	.short	0x0008
        /*0094*/ 	.byte	0x00, 0xf4, 0x21, 0x00


	//----- nvinfo : EIATTR_KPARAM_INFO
	.align		4
.L_29:
        /*0098*/ 	.byte	0x04, 0x17
        /*009a*/ 	.short	(.L_31 - .L_30)
.L_30:
        /*009c*/ 	.word	0x00000000
        /*00a0*/ 	.short	0x0000
        /*00a2*/ 	.short	0x0000
        /*00a4*/ 	.byte	0x00, 0xf4, 0x21, 0x00


	//----- nvinfo : EIATTR_SPARSE_MMA_MASK
	.align		4
.L_31:
        /*00a8*/ 	.byte	0x03, 0x50
        /*00aa*/ 	.short	0x0000


	//----- nvinfo : EIATTR_MAXREG_COUNT
	.align		4
        /*00ac*/ 	.byte	0x03, 0x1b
        /*00ae*/ 	.short	0x00ff


	//----- nvinfo : EIATTR_EXIT_INSTR_OFFSETS
	.align		4
        /*00b0*/ 	.byte	0x04, 0x1c
        /*00b2*/ 	.short	(.L_33 - .L_32)


	//   ....[0]....
.L_32:
        /*00b4*/ 	.word	0x000004f0


	//----- nvinfo : EIATTR_REQNTID
	.align		4
.L_33:
        /*00b8*/ 	.byte	0x04, 0x10
        /*00ba*/ 	.short	(.L_35 - .L_34)
.L_34:
        /*00bc*/ 	.word	0x00000080
        /*00c0*/ 	.word	0x00000001
        /*00c4*/ 	.word	0x00000001


	//----- nvinfo : EIATTR_CBANK_PARAM_SIZE
	.align		4
.L_35:
        /*00c8*/ 	.byte	0x03, 0x19
        /*00ca*/ 	.short	0x004c


	//----- nvinfo : EIATTR_PARAM_CBANK
	.align		4
        /*00cc*/ 	.byte	0x04, 0x0a
        /*00ce*/ 	.short	(.L_37 - .L_36)
	.align		4
.L_36:
        /*00d0*/ 	.word	index@(.nv.constant0.triton_poi_fused__native_batch_norm_legit_no_training__prelu_kernel_cat_23)
        /*00d4*/ 	.short	0x0210
        /*00d6*/ 	.short	0x004c


	//----- nvinfo : EIATTR_SW_WAR
	.align		4
.L_37:
        /*00d8*/ 	.byte	0x04, 0x36
        /*00da*/ 	.short	(.L_39 - .L_38)
.L_38:
        /*00dc*/ 	.word	0x00000008
.L_39:


//--------------------- .nv.callgraph             --------------------------
	.section	.nv.callgraph,"",@"SHT_CUDA_CALLGRAPH"
	.align	4
	.sectionentsize	8
	.align		4
        /*0000*/ 	.word	0x00000000
	.align		4
        /*0004*/ 	.word	0xffffffff
	.align		4
        /*0008*/ 	.word	0x00000000
	.align		4
        /*000c*/ 	.word	0xfffffffe
	.align		4
        /*0010*/ 	.word	0x00000000
	.align		4
        /*0014*/ 	.word	0xfffffffd
	.align		4
        /*0018*/ 	.word	0x00000000
	.align		4
        /*001c*/ 	.word	0xfffffffc


//--------------------- .nv.constant4             --------------------------
	.section	.nv.constant4,"a",@progbits
	.align	8
	.align		8
.nv.constant4:
        /*0000*/ 	.dword	_$_str
	.align		8
        /*0008*/ 	.dword	_$_str_$_2


//--------------------- .text.triton_poi_fused__native_batch_norm_legit_no_training__prelu_kernel_cat_23 --------------------------
	.section	.text.triton_poi_fused__native_batch_norm_legit_no_training__prelu_kernel_cat_23,"ax",@progbits
	.align	128
        .global         triton_poi_fused__native_batch_norm_legit_no_training__prelu_kernel_cat_23
        .type           triton_poi_fused__native_batch_norm_legit_no_training__prelu_kernel_cat_23,@function
        .size           triton_poi_fused__native_batch_norm_legit_no_training__prelu_kernel_cat_23,(.L_x_1 - triton_poi_fused__native_batch_norm_legit_no_training__prelu_kernel_cat_23)
        .other          triton_poi_fused__native_batch_norm_legit_no_training__prelu_kernel_cat_23,@"STO_CUDA_ENTRY STV_DEFAULT"
triton_poi_fused__native_batch_norm_legit_no_training__prelu_kernel_cat_23:
.text.triton_poi_fused__native_batch_norm_legit_no_training__prelu_kernel_cat_23:
[----:B------:R-:W-:Y:S01]  /*0000*/  LDC R1, c[0x0][0x28] ;  /* 0x00000a00ff017b82 */ /* 0x000fe20000000800 */
[----:B------:R-:W1:Y:S07]  /*0010*/  S2R R0, SR_TID.X ;  /* 0x0000000000007919 */ /* 0x000e6e0000002100 */
[----:B------:R-:W2:Y:S01]  /*0020*/  LDC.64 R4, c[0x0][0x230] ;  /* 0x00008c00ff047b82 */ /* 0x000ea20000000a00 */
[----:B------:R-:W-:Y:S01]  /*0030*/  ULDC.64 UR4, c[0x0][0x208] ;  /* 0x0000820000047ab9 */ /* 0x000fe20000000a00 */
[----:B------:R-:W3:Y:S06]  /*0040*/  S2R R3, SR_CTAID.X ;  /* 0x0000000000037919 */ /* 0x000eec0000002500 */
[----:B------:R-:W4:Y:S08]  /*0050*/  LDC.64 R18, c[0x0][0x218] ;  /* 0x00008600ff127b82 */ /* 0x000f300000000a00 */
[----:B------:R-:W5:Y:S08]  /*0060*/  LDC.64 R20, c[0x0][0x220] ;  /* 0x00008800ff147b82 */ /* 0x000f700000000a00 */
[----:B------:R-:W4:Y:S01]  /*0070*/  LDC.64 R8, c[0x0][0x228] ;  /* 0x00008a00ff087b82 */ /* 0x000f220000000a00 */
[----:B-1----:R-:W-:-:S07]  /*0080*/  SHF.L.U32 R0, R0, 0x1, RZ ;  /* 0x0000000100007819 */ /* 0x002fce00000006ff */
[----:B------:R-:W1:Y:S01]  /*0090*/  LDC.64 R14, c[0x0][0x238] ;  /* 0x00008e00ff0e7b82 */ /* 0x000e620000000a00 */
[----:B------:R-:W-:-:S04]  /*00a0*/  LOP3.LUT R0, R0, 0xfe, RZ, 0xc0, !PT ;  /* 0x000000fe00007812 */ /* 0x000fc800078ec0ff */
[----:B---3--:R-:W-:-:S03]  /*00b0*/  LEA R0, R3, R0, 0x8 ;  /* 0x0000000003007211 */ /* 0x008fc600078e40ff */
[----:B------:R-:W3:Y:S01]  /*00c0*/  LDC.64 R12, c[0x0][0x240] ;  /* 0x00009000ff0c7b82 */ /* 0x000ee20000000a00 */
[----:B------:R-:W-:-:S04]  /*00d0*/  SHF.R.S32.HI R3, RZ, 0x1f, R0 ;  /* 0x0000001fff037819 */ /* 0x000fc80000011400 */
[----:B------:R-:W-:-:S03]  /*00e0*/  LEA.HI R3, R3, R0, RZ, 0x8 ;  /* 0x0000000003037211 */ /* 0x000fc600078f40ff */
[----:B------:R-:W3:Y:S01]  /*00f0*/  LDC.64 R22, c[0x0][0x248] ;  /* 0x00009200ff167b82 */ /* 0x000ee20000000a00 */
[----:B------:R-:W-:-:S04]  /*0100*/  LOP3.LUT R7, R3, 0xffffff00, RZ, 0xc0, !PT ;  /* 0xffffff0003077812 */ /* 0x000fc800078ec0ff */
[----:B------:R-:W-:-:S05]  /*0110*/  IADD3 R10, R0, -R7, RZ ;  /* 0x80000007000a7210 */ /* 0x000fca0007ffe0ff */
[----:B--2---:R-:W-:-:S06]  /*0120*/  IMAD.WIDE R4, R10, 0x4, R4 ;  /* 0x000000040a047825 */ /* 0x004fcc00078e0204 */
[----:B------:R-:W2:Y:S01]  /*0130*/  LDG.E.EL.64 R4, desc[UR4][R4.64] ;  /* 0x0000000404047981 */ /* 0x000ea2000c2e1b00 */
[----:B------:R-:W-:Y:S02]  /*0140*/  SHF.R.S32.HI R3, RZ, 0x8, R3 ;  /* 0x00000008ff037819 */ /* 0x000fe40000011403 */
[----:B------:R-:W-:Y:S02]  /*0150*/  CS2R R6, SRZ ;  /* 0x0000000000067805 */ /* 0x000fe4000001ff00 */
[C---:B------:R-:W-:Y:S02]  /*0160*/  ISETP.GE.AND P3, PT, R10.reuse, 0x80, PT ;  /* 0x000000800a00780c */ /* 0x040fe40003f66270 */
[----:B------:R-:W-:Y:S02]  /*0170*/  ISETP.GT.AND P0, PT, R10, 0x7f, PT ;  /* 0x0000007f0a00780c */ /* 0x000fe40003f04270 */
[----:B------:R-:W-:-:S05]  /*0180*/  LEA R3, R3, R10, 0x7 ;  /* 0x0000000a03037211 */ /* 0x000fca00078e38ff */
[----:B----4-:R-:W-:-:S04]  /*0190*/  IMAD.WIDE R18, R3, 0x4, R18 ;  /* 0x0000000403127825 */ /* 0x010fc800078e0212 */
[----:B-----5:R-:W-:Y:S01]  /*01a0*/  IMAD.WIDE R20, R3, 0x4, R20 ;  /* 0x0000000403147825 */ /* 0x020fe200078e0214 */
[----:B------:R-:W-:Y:S01]  /*01b0*/  CS2R R2, SRZ ;  /* 0x0000000000027805 */ /* 0x000fe2000001ff00 */
[----:B------:R4:W5:Y:S02]  /*01c0*/  @!P3 LDG.E.EL.64 R6, desc[UR4][R18.64] ;  /* 0x000000041206b981 */ /* 0x000964000c2e1b00 */
[----:B0-----:R-:W-:-:S03]  /*01d0*/  IMAD.WIDE R8, R10, 0x4, R8 ;  /* 0x000000040a087825 */ /* 0x001fc600078e0208 */
[----:B------:R-:W5:Y:S04]  /*01e0*/  @P0 LDG.E.EL.64 R2, desc[UR4][R20.64+-0x200] ;  /* 0xfffe000414020981 */ /* 0x000f68000c2e1b00 */
[----:B------:R-:W5:Y:S01]  /*01f0*/  LDG.E.EL.64 R8, desc[UR4][R8.64] ;  /* 0x0000000408087981 */ /* 0x000f62000c2e1b00 */
[----:B-1----:R-:W-:-:S04]  /*0200*/  IMAD.WIDE R16, R10, 0x4, R14 ;  /* 0x000000040a107825 */ /* 0x002fc800078e020e */
[C---:B---3--:R-:W-:Y:S02]  /*0210*/  IMAD.WIDE R14, R10.reuse, 0x4, R12 ;  /* 0x000000040a0e7825 */ /* 0x048fe400078e020c */
[----:B------:R0:W3:Y:S04]  /*0220*/  LDG.E.EL.64 R12, desc[UR4][R16.64] ;  /* 0x00000004100c7981 */ /* 0x0000e8000c2e1b00 */
[----:B------:R-:W3:Y:S01]  /*0230*/  LDG.E.EL.64 R14, desc[UR4][R14.64] ;  /* 0x000000040e0e7981 */ /* 0x000ee2000c2e1b00 */
[----:B------:R-:W-:-:S06]  /*0240*/  IMAD.WIDE R10, R10, 0x4, R22 ;  /* 0x000000040a0a7825 */ /* 0x000fcc00078e0216 */
[----:B------:R-:W3:Y:S01]  /*0250*/  LDG.E.EL.64 R10, desc[UR4][R10.64] ;  /* 0x000000040a0a7981 */ /* 0x000ee2000c2e1b00 */
[----:B--2---:R-:W-:Y:S01]  /*0260*/  FADD R4, R4, 0.0010000000474974513054 ;  /* 0x3a83126f04047421 */ /* 0x004fe20000000000 */
[----:B------:R-:W-:-:S03]  /*0270*/  FADD R5, R5, 0.0010000000474974513054 ;  /* 0x3a83126f05057421 */ /* 0x000fc60000000000 */
[----:B----4-:R1:W2:Y:S08]  /*0280*/  MUFU.SQRT R18, R4 ;  /* 0x0000000400127308 */ /* 0x0102b00000002000 */
[----:B------:R4:W0:Y:S01]  /*0290*/  MUFU.SQRT R19, R5 ;  /* 0x0000000500137308 */ /* 0x0008220000002000 */
[----:B-1----:R-:W-:Y:S01]  /*02a0*/  HFMA2.MMA R4, -RZ, RZ, 1.625, 0 ;  /* 0x3e800000ff047435 */ /* 0x002fe200000001ff */
[----:B-----5:R-:W-:-:S02]  /*02b0*/  SEL R6, R6, RZ, !P3 ;  /* 0x000000ff06067207 */ /* 0x020fc40005800000 */
[C---:B--2---:R-:W-:Y:S02]  /*02c0*/  FSETP.GT.AND P1, PT, R18.reuse, 8.50705917302346158658e+37, PT ;  /* 0x7e8000001200780b */ /* 0x044fe40003f24000 */
[----:B------:R-:W-:-:S05]  /*02d0*/  FSETP.GEU.AND P4, PT, R18, 1.175494350822287508e-38, PT ;  /* 0x008000001200780b */ /* 0x000fca0003f8e000 */
[C---:B----4-:R-:W-:Y:S02]  /*02e0*/  FSEL R5, R4.reuse, 1, P1 ;  /* 0x3f80000004057808 */ /* 0x050fe40000800000 */
[----:B------:R-:W-:Y:S02]  /*02f0*/  SEL R7, R7, RZ, !P3 ;  /* 0x000000ff07077207 */ /* 0x000fe40005800000 */
[C---:B0-----:R-:W-:Y:S02]  /*0300*/  FSETP.GT.AND P2, PT, R19.reuse, 8.50705917302346158658e+37, PT ;  /* 0x7e8000001300780b */ /* 0x041fe40003f44000 */
[----:B------:R-:W-:Y:S02]  /*0310*/  FSETP.GEU.AND P5, PT, R19, 1.175494350822287508e-38, PT ;  /* 0x008000001300780b */ /* 0x000fe40003fae000 */
[----:B------:R-:W-:Y:S01]  /*0320*/  FSEL R4, R4, 1, P2 ;  /* 0x3f80000004047808 */ /* 0x000fe20001000000 */
[----:B------:R-:W-:Y:S01]  /*0330*/  @P1 FMUL R18, R18, 0.25 ;  /* 0x3e80000012121820 */ /* 0x000fe20000400000 */
[----:B------:R-:W-:Y:S01]  /*0340*/  @P3 SEL R6, R2, RZ, P0 ;  /* 0x000000ff02063207 */ /* 0x000fe20000000000 */
[----:B------:R-:W-:Y:S01]  /*0350*/  @!P4 FMUL R5, R5, 16777216 ;  /* 0x4b8000000505c820 */ /* 0x000fe20000400000 */
[----:B------:R-:W-:Y:S01]  /*0360*/  @P3 SEL R7, R3, RZ, P0 ;  /* 0x000000ff03073207 */ /* 0x000fe20000000000 */
[----:B------:R-:W-:Y:S01]  /*0370*/  @!P4 FMUL R18, R18, 16777216 ;  /* 0x4b8000001212c820 */ /* 0x000fe20000400000 */
[----:B------:R-:W0:Y:S01]  /*0380*/  LDC.64 R2, c[0x0][0x250] ;  /* 0x00009400ff027b82 */ /* 0x000e220000000a00 */
[----:B------:R-:W-:-:S02]  /*0390*/  FADD R8, -R8, R6 ;  /* 0x0000000608087221 */ /* 0x000fc40000000100 */
[----:B------:R-:W-:Y:S01]  /*03a0*/  @P2 FMUL R19, R19, 0.25 ;  /* 0x3e80000013132820 */ /* 0x000fe20000400000 */
[----:B------:R-:W-:Y:S01]  /*03b0*/  FADD R9, -R9, R7 ;  /* 0x0000000709097221 */ /* 0x000fe20000000100 */
[----:B------:R-:W1:Y:S01]  /*03c0*/  MUFU.RCP R18, R18 ;  /* 0x0000001200127308 */ /* 0x000e620000001000 */
[----:B------:R-:W-:Y:S01]  /*03d0*/  @!P5 FMUL R4, R4, 16777216 ;  /* 0x4b8000000404d820 */ /* 0x000fe20000400000 */
[----:B------:R-:W-:-:S06]  /*03e0*/  @!P5 FMUL R19, R19, 16777216 ;  /* 0x4b8000001313d820 */ /* 0x000fcc0000400000 */
[----:B------:R-:W2:Y:S01]  /*03f0*/  MUFU.RCP R19, R19 ;  /* 0x0000001300137308 */ /* 0x000ea20000001000 */
[----:B-1----:R-:W-:-:S04]  /*0400*/  FMUL R5, R18, R5 ;  /* 0x0000000512057220 */ /* 0x002fc80000400000 */
[----:B------:R-:W-:Y:S01]  /*0410*/  FMUL R17, R8, R5 ;  /* 0x0000000508117220 */ /* 0x000fe20000400000 */
[----:B0-----:R-:W-:-:S04]  /*0420*/  IMAD.WIDE R2, R0, 0x4, R2 ;  /* 0x0000000400027825 */ /* 0x001fc800078e0202 */
[----:B--2---:R-:W-:Y:S01]  /*0430*/  FMUL R4, R19, R4 ;  /* 0x0000000413047220 */ /* 0x004fe20000400000 */
[----:B---3--:R-:W-:Y:S01]  /*0440*/  FFMA R12, R12, R17, R14 ;  /* 0x000000110c0c7223 */ /* 0x008fe2000000000e */
[----:B------:R-:W-:Y:S02]  /*0450*/  STG.E.64 desc[UR4][R2.64], R6 ;  /* 0x0000000602007986 */ /* 0x000fe4000c101b04 */
[----:B------:R-:W-:Y:S02]  /*0460*/  FMUL R8, R9, R4 ;  /* 0x0000000409087220 */ /* 0x000fe40000400000 */
[----:B------:R-:W0:Y:S01]  /*0470*/  LDC.64 R4, c[0x0][0x210] ;  /* 0x00008400ff047b82 */ /* 0x000e220000000a00 */
[----:B------:R-:W-:Y:S01]  /*0480*/  FSETP.GT.AND P0, PT, R12, RZ, PT ;  /* 0x000000ff0c00720b */ /* 0x000fe20003f04000 */
[----:B------:R-:W-:-:S05]  /*0490*/  FFMA R13, R13, R8, R15 ;  /* 0x000000080d0d7223 */ /* 0x000fca000000000f */
[----:B------:R-:W-:-:S07]  /*04a0*/  FSETP.GT.AND P1, PT, R13, RZ, PT ;  /* 0x000000ff0d00720b */ /* 0x000fce0003f24000 */
[----:B------:R-:W-:-:S06]  /*04b0*/  @!P0 FMUL R12, R10, R12 ;  /* 0x0000000c0a0c8220 */ /* 0x000fcc0000400000 */
[----:B------:R-:W-:Y:S01]  /*04c0*/  @!P1 FMUL R13, R11, R13 ;  /* 0x0000000d0b0d9220 */ /* 0x000fe20000400000 */
[----:B0-----:R-:W-:-:S05]  /*04d0*/  IMAD.WIDE R4, R0, 0x4, R4 ;  /* 0x0000000400047825 */ /* 0x001fca00078e0204 */
[----:B------:R-:W-:Y:S01]  /*04e0*/  STG.E.64 desc[UR4][R4.64], R12 ;  /* 0x0000000c04007986 */ /* 0x000fe2000c101b04 */
[----:B------:R-:W-:Y:S05]  /*04f0*/  EXIT ;  /* 0x000000000000794d */ /* 0x000fea0003800000 */
.L_x_0:
[----:B------:R-:W-:-:S00]  /*0500*/  BRA `(.L_x_0) ;  /* 0xfffffffc00fc7947 */ /* 0x000fc0000383ffff */
[----:B------:R-:W-:-:S00]  /*0510*/  NOP ;  /* 0x0000000000007918 */ /* 0x000fc00000000000 */
        /* <DEDUP_REMOVED lines=14> */
.L_x_1:


//--------------------- .nv.global.init           --------------------------
	.section	.nv.global.init,"aw",@progbits
.nv.global.init:
	.type		_$_str,@object
	.size		_$_str,(_$_str_$_2 - _$_str)
_$_str:
        /*0000*/ 	.byte	0x5f, 0x5f, 0x43, 0x55, 0x44, 0x41, 0x5f, 0x46, 0x54, 0x5a, 0x00
	.type		_$_str_$_2,@object
	.size		_$_str_$_2,(.L_1 - _$_str_$_2)
_$_str_$_2:
        /*000b*/ 	.byte	0x5f, 0x5f, 0x43, 0x55, 0x44, 0x41, 0x5f, 0x50, 0x52, 0x45, 0x43, 0x5f, 0x53, 0x51, 0x52, 0x54
        /*001b*/ 	.byte	0x00
.L_1:


//--------------------- .nv.constant0.triton_poi_fused__native_batch_norm_legit_no_training__prelu_kernel_cat_23 --------------------------
	.section	.nv.constant0.triton_poi_fused__native_batch_norm_legit_no_training__prelu_kernel_cat_23,"a",@progbits
	.sectionflags	@""
	.align	4
.nv.constant0.triton_poi_fused__native_batch_norm_legit_no_training__prelu_kernel_cat_23:
	.zero		604
